//
// Generated by NVIDIA NVVM Compiler
//
// Compiler Build ID: CL-36424714
// Cuda compilation tools, release 13.0, V13.0.88
// Based on NVVM 20.0.0
//

.version 9.0
.target sm_100
.address_size 64

	// .globl	_Z6kernelPfi

.visible .entry _Z6kernelPfi(
	.param .u64 .ptr .align 1 _Z6kernelPfi_param_0,
	.param .u32 _Z6kernelPfi_param_1
)
{
	.reg .b32 	%r<7>;
	.reg .b32 	%f<4>;
	.reg .b64 	%rd<5>;

	ld.param.u64 	%rd1, [_Z6kernelPfi_param_0];
	ld.param.u32 	%r1, [_Z6kernelPfi_param_1];
	cvta.to.global.u64 	%rd2, %rd1;
	mov.u32 	%r2, %tid.x;
	mov.u32 	%r3, %ctaid.x;
	mov.u32 	%r4, %ntid.x;
	mad.lo.s32 	%r5, %r3, %r4, %r2;
	add.s32 	%r6, %r5, %r1;
	cvt.rn.f32.s32 	%f1, %r6;
	mul.wide.s32 	%rd3, %r6, 4;
	add.s64 	%rd4, %rd2, %rd3;
	ld.global.f32 	%f2, [%rd4];
	add.f32 	%f3, %f2, %f1;
	st.global.f32 	[%rd4], %f3;
	ret;

}


// ===== COMPILED SASS (sm_100) =====

	.target	sm_100

	.elftype	@"ET_EXEC"


//--------------------- .note.nv.tkinfo           --------------------------
	.section	.note.nv.tkinfo,"",@"SHT_NOTE"
	.sectionflags	@"SHF_NOTE_NV_TKINFO"
	.tkinfo
        /*0018*/ 	.word	0x00000002
        /*0030*/ 	.string	""
        /*0030*/ 	.string	"ptxas"
        /*0030*/ 	.string	"Cuda compilation tools, release 13.0, V13.0.88"
        /*0030*/ 	.string	"Build cuda_13.0.r13.0/compiler.36424714_0"
        /*0030*/ 	.string	"-arch sm_100 -m 64 "



//--------------------- .note.nv.cuinfo           --------------------------
	.section	.note.nv.cuinfo,"",@"SHT_NOTE"
	.sectionflags	@"SHF_NOTE_NV_CUINFO"
        /*0018*/ 	.short	0x0002
        /*001a*/ 	.short	0x0064
        /*001c*/ 	.short	0x0082
	.zero		2


//--------------------- .nv.info                  --------------------------
	.section	.nv.info,"",@"SHT_CUDA_INFO"
	.align	4


	//----- nvinfo : EIATTR_REGCOUNT
	.align		4
        /*0000*/ 	.byte	0x04, 0x2f
        /*0002*/ 	.short	(.L_1 - .L_0)
	.align		4
.L_0:
        /*0004*/ 	.word	index@(_Z6kernelPfi)
        /*0008*/ 	.word	0x00000008


	//----- nvinfo : EIATTR_FRAME_SIZE
	.align		4
.L_1:
        /*000c*/ 	.byte	0x04, 0x11
        /*000e*/ 	.short	(.L_3 - .L_2)
	.align		4
.L_2:
        /*0010*/ 	.word	index@(_Z6kernelPfi)
        /*0014*/ 	.word	0x00000000


	//----- nvinfo : EIATTR_MIN_STACK_SIZE
	.align		4
.L_3:
        /*0018*/ 	.byte	0x04, 0x12
        /*001a*/ 	.short	(.L_5 - .L_4)
	.align		4
.L_4:
        /*001c*/ 	.word	index@(_Z6kernelPfi)
        /*0020*/ 	.word	0x00000000
.L_5:


//--------------------- .nv.compat                --------------------------
	.section	.nv.compat,"",@"SHT_CUDA_COMPAT_INFO"
	.align	4
        /*0000*/ 	.byte	0x02, 0x09, 0x00, 0x00, 0x02, 0x02, 0x01, 0x00, 0x02, 0x05, 0x05, 0x00, 0x03, 0x07, 0x01, 0x01
        /*0010*/ 	.byte	0x02, 0x03, 0x00, 0x00, 0x02, 0x06, 0x01, 0x00, 0x04, 0x0b, 0x08, 0x00, 0x09, 0x00, 0x00, 0x00
        /*0020*/ 	.byte	0x00, 0x00, 0x00, 0x00


//--------------------- .nv.info._Z6kernelPfi     --------------------------
	.section	.nv.info._Z6kernelPfi,"",@"SHT_CUDA_INFO"
	.sectionflags	@""
	.align	4


	//----- nvinfo : EIATTR_CUDA_API_VERSION
	.align		4
        /*0000*/ 	.byte	0x04, 0x37
        /*0002*/ 	.short	(.L_7 - .L_6)
.L_6:
        /*0004*/ 	.word	0x00000082


	//----- nvinfo : EIATTR_KPARAM_INFO
	.align		4
.L_7:
        /*0008*/ 	.byte	0x04, 0x17
        /*000a*/ 	.short	(.L_9 - .L_8)
.L_8:
        /*000c*/ 	.word	0x00000000
        /*0010*/ 	.short	0x0001
        /*0012*/ 	.short	0x0008
        /*0014*/ 	.byte	0x00, 0xf0, 0x11, 0x00


	//----- nvinfo : EIATTR_KPARAM_INFO
	.align		4
.L_9:
        /*0018*/ 	.byte	0x04, 0x17
        /*001a*/ 	.short	(.L_11 - .L_10)
.L_10:
        /*001c*/ 	.word	0x00000000
        /*0020*/ 	.short	0x0000
        /*0022*/ 	.short	0x0000
        /*0024*/ 	.byte	0x00, 0xf5, 0x21, 0x00


	//----- nvinfo : EIATTR_SPARSE_MMA_MASK
	.align		4
.L_11:
        /*0028*/ 	.byte	0x03, 0x50
        /*002a*/ 	.short	0x0000


	//----- nvinfo : EIATTR_MAXREG_COUNT
	.align		4
        /*002c*/ 	.byte	0x03, 0x1b
        /*002e*/ 	.short	0x00ff


	//----- nvinfo : EIATTR_MERCURY_ISA_VERSION
	.align		4
        /*0030*/ 	.byte	0x03, 0x5f
        /*0032*/ 	.short	0x0101


	//----- nvinfo : EIATTR_VRC_CTA_INIT_COUNT
	.align		4
        /*0034*/ 	.byte	0x02, 0x4a
	.zero		1
	.zero		1


	//----- nvinfo : EIATTR_EXIT_INSTR_OFFSETS
	.align		4
        /*0038*/ 	.byte	0x04, 0x1c
        /*003a*/ 	.short	(.L_13 - .L_12)


	//   ....[0]....
.L_12:
        /*003c*/ 	.word	0x000000e0


	//----- nvinfo : EIATTR_CBANK_PARAM_SIZE
	.align		4
.L_13:
        /*0040*/ 	.byte	0x03, 0x19
        /*0042*/ 	.short	0x000c


	//----- nvinfo : EIATTR_PARAM_CBANK
	.align		4
        /*0044*/ 	.byte	0x04, 0x0a
        /*0046*/ 	.short	(.L_15 - .L_14)
	.align		4
.L_14:
        /*0048*/ 	.word	index@(.nv.constant0._Z6kernelPfi)
        /*004c*/ 	.short	0x0380
        /*004e*/ 	.short	0x000c


	//----- nvinfo : EIATTR_SW_WAR
	.align		4
.L_15:
        /*0050*/ 	.byte	0x04, 0x36
        /*0052*/ 	.short	(.L_17 - .L_16)
.L_16:
        /*0054*/ 	.word	0x00000008
.L_17:


//--------------------- .nv.callgraph             --------------------------
	.section	.nv.callgraph,"",@"SHT_CUDA_CALLGRAPH"
	.align	4
	.sectionentsize	8
	.align		4
        /*0000*/ 	.word	0x00000000
	.align		4
        /*0004*/ 	.word	0xffffffff
	.align		4
        /*0008*/ 	.word	0x00000000
	.align		4
        /*000c*/ 	.word	0xfffffffe
	.align		4
        /*0010*/ 	.word	0x00000000
	.align		4
        /*0014*/ 	.word	0xfffffffd
	.align		4
        /*0018*/ 	.word	0x00000000
	.align		4
        /*001c*/ 	.word	0xfffffffc


//--------------------- .text._Z6kernelPfi        --------------------------
	.section	.text._Z6kernelPfi,"ax",@progbits
	.align	128
        .global         _Z6kernelPfi
        .type           _Z6kernelPfi,@function
        .size           _Z6kernelPfi,(.L_x_1 - _Z6kernelPfi)
        .other          _Z6kernelPfi,@"STO_CUDA_ENTRY STV_DEFAULT"
_Z6kernelPfi:
.text._Z6kernelPfi:
[----:B------:R-:W-:Y:S01]  /*0000*/  LDC R1, c[0x0][0x37c] ;  /* 0x0000df00ff017b82 */ /* 0x000fe20000000800 */
[----:B------:R-:W0:Y:S07]  /*0010*/  S2R R0, SR_TID.X ;  /* 0x0000000000007919 */ /* 0x000e2e0000002100 */
[----:B------:R-:W0:Y:S01]  /*0020*/  S2UR UR6, SR_CTAID.X ;  /* 0x00000000000679c3 */ /* 0x000e220000002500 */
[----:B------:R-:W1:Y:S01]  /*0030*/  LDCU UR7, c[0x0][0x388] ;  /* 0x00007100ff0777ac */ /* 0x000e620008000800 */
[----:B------:R-:W2:Y:S06]  /*0040*/  LDCU.64 UR4, c[0x0][0x358] ;  /* 0x00006b00ff0477ac */ /* 0x000eac0008000a00 */
[----:B------:R-:W0:Y:S08]  /*0050*/  LDC R5, c[0x0][0x360] ;  /* 0x0000d800ff057b82 */ /* 0x000e300000000800 */
[----:B------:R-:W3:Y:S01]  /*0060*/  LDC.64 R2, c[0x0][0x380] ;  /* 0x0000e000ff027b82 */ /* 0x000ee20000000a00 */
[----:B0-----:R-:W-:-:S05]  /*0070*/  IMAD R0, R5, UR6, R0 ;  /* 0x0000000605007c24 */ /* 0x001fca000f8e0200 */
[----:B-1----:R-:W-:-:S05]  /*0080*/  IADD3 R5, PT, PT, R0, UR7, RZ ;  /* 0x0000000700057c10 */ /* 0x002fca000fffe0ff */
[----:B---3--:R-:W-:-:S05]  /*0090*/  IMAD.WIDE R2, R5, 0x4, R2 ;  /* 0x0000000405027825 */ /* 0x008fca00078e0202 */
[----:B--2---:R-:W2:Y:S01]  /*00a0*/  LDG.E R0, desc[UR4][R2.64] ;  /* 0x0000000402007981 */ /* 0x004ea2000c1e1900 */
[----:B------:R-:W-:-:S05]  /*00b0*/  I2FP.F32.S32 R5, R5 ;  /* 0x0000000500057245 */ /* 0x000fca0000201400 */
[----:B--2---:R-:W-:-:S05]  /*00c0*/  FADD R5, R5, R0 ;  /* 0x0000000005057221 */ /* 0x004fca0000000000 */
[----:B------:R-:W-:Y:S01]  /*00d0*/  STG.E desc[UR4][R2.64], R5 ;  /* 0x0000000502007986 */ /* 0x000fe2000c101904 */
[----:B------:R-:W-:Y:S05]  /*00e0*/  EXIT ;  /* 0x000000000000794d */ /* 0x000fea0003800000 */
.L_x_0:
[----:B------:R-:W-:-:S00]  /*00f0*/  BRA `(.L_x_0) ;  /* 0xfffffffc00fc7947 */ /* 0x000fc0000383ffff */
[----:B------:R-:W-:-:S00]  /*0100*/  NOP ;  /* 0x0000000000007918 */ /* 0x000fc00000000000 */
[----:B------:R-:W-:-:S00]  /*0110*/  NOP ;  /* 0x0000000000007918 */ /* 0x000fc00000000000 */
[----:B------:R-:W-:-:S00]  /*0120*/  NOP ;  /* 0x0000000000007918 */ /* 0x000fc00000000000 */
[----:B------:R-:W-:-:S00]  /*0130*/  NOP ;  /* 0x0000000000007918 */ /* 0x000fc00000000000 */
[----:B------:R-:W-:-:S00]  /*0140*/  NOP ;  /* 0x0000000000007918 */ /* 0x000fc00000000000 */
[----:B------:R-:W-:-:S00]  /*0150*/  NOP ;  /* 0x0000000000007918 */ /* 0x000fc00000000000 */
[----:B------:R-:W-:-:S00]  /*0160*/  NOP ;  /* 0x0000000000007918 */ /* 0x000fc00000000000 */
[----:B------:R-:W-:-:S00]  /*0170*/  NOP ;  /* 0x0000000000007918 */ /* 0x000fc00000000000 */
.L_x_1:


//--------------------- .nv.shared.reserved.0     --------------------------
	.section	.nv.shared.reserved.0,"aw",@nobits
	.weak		__nv_reservedSMEM_offset_0_alias
	.size		__nv_reservedSMEM_offset_0_alias, 0, 64
	.other		__nv_reservedSMEM_offset_0_alias,@"STO_CUDA_RESERVED_SHARED STV_DEFAULT"
__nv_reservedSMEM_offset_0_alias:
	.zero		0
	.zero		64


//--------------------- .nv.constant0._Z6kernelPfi --------------------------
	.section	.nv.constant0._Z6kernelPfi,"a",@progbits
	.sectionflags	@""
	.align	4
.nv.constant0._Z6kernelPfi:
	.zero		908


//--------------------- SYMBOLS --------------------------

	.type		.nv.reservedSmem.offset0,@object
	.size		.nv.reservedSmem.offset0,0x4
